	.headerflags	@"EF_CUDA_TEXMODE_UNIFIED EF_CUDA_64BIT_ADDRESS EF_CUDA_ACCELERATORS EF_CUDA_SM90 EF_CUDA_VIRTUAL_SM(EF_CUDA_SM90)"
	.elftype	@"ET_EXEC"


//--------------------- .nv.info                  --------------------------
	.section	.nv.info,"",@"SHT_CUDA_INFO"
	.align	4


	//----- nvinfo : EIATTR_REGCOUNT
	.align		4
        /*0000*/ 	.byte	0x04, 0x2f
        /*0002*/ 	.short	(.L_3 - .L_2)
	.align		4
.L_2:
        /*0004*/ 	.word	index@(triton_poi_fused_add_div_mean_mul_pow_sqrt_3)
        /*0008*/ 	.word	0x0000001d


	//----- nvinfo : EIATTR_MIN_STACK_SIZE
	.align		4
.L_3:
        /*000c*/ 	.byte	0x04, 0x12
        /*000e*/ 	.short	(.L_5 - .L_4)
	.align		4
.L_4:
        /*0010*/ 	.word	index@(triton_poi_fused_add_div_mean_mul_pow_sqrt_3)
        /*0014*/ 	.word	0x00000000


	//----- nvinfo : EIATTR_FRAME_SIZE
	.align		4
.L_5:
        /*0018*/ 	.byte	0x04, 0x11
        /*001a*/ 	.short	(.L_7 - .L_6)
	.align		4
.L_6:
        /*001c*/ 	.word	index@(triton_poi_fused_add_div_mean_mul_pow_sqrt_3)
        /*0020*/ 	.word	0x00000000


	//----- nvinfo : EIATTR_MIN_STACK_SIZE
	.align		4
.L_7:
        /*0024*/ 	.byte	0x04, 0x12
        /*0026*/ 	.short	(.L_9 - .L_8)
	.align		4
.L_8:
        /*0028*/ 	.word	index@(triton_poi_fused_add_div_mean_mul_pow_sqrt_3)
        /*002c*/ 	.word	0x00000000
.L_9:


//--------------------- .nv.info.triton_poi_fused_add_div_mean_mul_pow_sqrt_3 --------------------------
	.section	.nv.info.triton_poi_fused_add_div_mean_mul_pow_sqrt_3,"",@"SHT_CUDA_INFO"
	.sectionflags	@""
	.align	4


	//----- nvinfo : EIATTR_CUDA_API_VERSION
	.align		4
        /*0000*/ 	.byte	0x04, 0x37
        /*0002*/ 	.short	(.L_11 - .L_10)
.L_10:
        /*0004*/ 	.word	0x0000007c


	//----- nvinfo : EIATTR_KPARAM_INFO
	.align		4
.L_11:
        /*0008*/ 	.byte	0x04, 0x17
        /*000a*/ 	.short	(.L_13 - .L_12)
.L_12:
        /*000c*/ 	.word	0x00000000
        /*0010*/ 	.short	0x0005
        /*0012*/ 	.short	0x0028
        /*0014*/ 	.byte	0x00, 0xf0, 0x11, 0x00


	//----- nvinfo : EIATTR_KPARAM_INFO
	.align		4
.L_13:
        /*0018*/ 	.byte	0x04, 0x17
        /*001a*/ 	.short	(.L_15 - .L_14)
.L_14:
        /*001c*/ 	.word	0x00000000
        /*0020*/ 	.short	0x0004
        /*0022*/ 	.short	0x0020
        /*0024*/ 	.byte	0x00, 0xf4, 0x21, 0x00


	//----- nvinfo : EIATTR_KPARAM_INFO
	.align		4
.L_15:
        /*0028*/ 	.byte	0x04, 0x17
        /*002a*/ 	.short	(.L_17 - .L_16)
.L_16:
        /*002c*/ 	.word	0x00000000
        /*0030*/ 	.short	0x0003
        /*0032*/ 	.short	0x0018
        /*0034*/ 	.byte	0x00, 0xf4, 0x21, 0x00


	//----- nvinfo : EIATTR_KPARAM_INFO
	.align		4
.L_17:
        /*0038*/ 	.byte	0x04, 0x17
        /*003a*/ 	.short	(.L_19 - .L_18)
.L_18:
        /*003c*/ 	.word	0x00000000
        /*0040*/ 	.short	0x0002
        /*0042*/ 	.short	0x0010
        /*0044*/ 	.byte	0x00, 0xf4, 0x21, 0x00


	//----- nvinfo : EIATTR_KPARAM_INFO
	.align		4
.L_19:
        /*0048*/ 	.byte	0x04, 0x17
        /*004a*/ 	.short	(.L_21 - .L_20)
.L_20:
        /*004c*/ 	.word	0x00000000
        /*0050*/ 	.short	0x0001
        /*0052*/ 	.short	0x0008
        /*0054*/ 	.byte	0x00, 0xf4, 0x21, 0x00


	//----- nvinfo : EIATTR_KPARAM_INFO
	.align		4
.L_21:
        /*0058*/ 	.byte	0x04, 0x17
        /*005a*/ 	.short	(.L_23 - .L_22)
.L_22:
        /*005c*/ 	.word	0x00000000
        /*0060*/ 	.short	0x0000
        /*0062*/ 	.short	0x0000
        /*0064*/ 	.byte	0x00, 0xf4, 0x21, 0x00


	//----- nvinfo : EIATTR_SPARSE_MMA_MASK
	.align		4
.L_23:
        /*0068*/ 	.byte	0x03, 0x50
        /*006a*/ 	.short	0x0000


	//----- nvinfo : EIATTR_MAXREG_COUNT
	.align		4
        /*006c*/ 	.byte	0x03, 0x1b
        /*006e*/ 	.short	0x00ff


	//----- nvinfo : EIATTR_EXIT_INSTR_OFFSETS
	.align		4
        /*0070*/ 	.byte	0x04, 0x1c
        /*0072*/ 	.short	(.L_25 - .L_24)


	//   ....[0]....
.L_24:
        /*0074*/ 	.word	0x000005a0


	//   ....[1]....
        /*0078*/ 	.word	0x000005c0


	//----- nvinfo : EIATTR_REQNTID
	.align		4
.L_25:
        /*007c*/ 	.byte	0x04, 0x10
        /*007e*/ 	.short	(.L_27 - .L_26)
.L_26:
        /*0080*/ 	.word	0x00000020
        /*0084*/ 	.word	0x00000001
        /*0088*/ 	.word	0x00000001


	//----- nvinfo : EIATTR_CBANK_PARAM_SIZE
	.align		4
.L_27:
        /*008c*/ 	.byte	0x03, 0x19
        /*008e*/ 	.short	0x002c


	//----- nvinfo : EIATTR_PARAM_CBANK
	.align		4
        /*0090*/ 	.byte	0x04, 0x0a
        /*0092*/ 	.short	(.L_29 - .L_28)
	.align		4
.L_28:
        /*0094*/ 	.word	index@(.nv.constant0.triton_poi_fused_add_div_mean_mul_pow_sqrt_3)
        /*0098*/ 	.short	0x0210
        /*009a*/ 	.short	0x002c


	//----- nvinfo : EIATTR_SW_WAR
	.align		4
.L_29:
        /*009c*/ 	.byte	0x04, 0x36
        /*009e*/ 	.short	(.L_31 - .L_30)
.L_30:
        /*00a0*/ 	.word	0x00000008
.L_31:


//--------------------- .nv.callgraph             --------------------------
	.section	.nv.callgraph,"",@"SHT_CUDA_CALLGRAPH"
	.align	4
	.sectionentsize	8
	.align		4
        /*0000*/ 	.word	0x00000000
	.align		4
        /*0004*/ 	.word	0xffffffff
	.align		4
        /*0008*/ 	.word	0x00000000
	.align		4
        /*000c*/ 	.word	0xfffffffe
	.align		4
        /*0010*/ 	.word	0x00000000
	.align		4
        /*0014*/ 	.word	0xfffffffd
	.align		4
        /*0018*/ 	.word	0x00000000
	.align		4
        /*001c*/ 	.word	0xfffffffc


//--------------------- .nv.constant4             --------------------------
	.section	.nv.constant4,"a",@progbits
	.align	8
	.align		8
.nv.constant4:
        /*0000*/ 	.dword	_$_str
	.align		8
        /*0008*/ 	.dword	_$_str_$_2


//--------------------- .text.triton_poi_fused_add_div_mean_mul_pow_sqrt_3 --------------------------
	.section	.text.triton_poi_fused_add_div_mean_mul_pow_sqrt_3,"ax",@progbits
	.align	128
        .global         triton_poi_fused_add_div_mean_mul_pow_sqrt_3
        .type           triton_poi_fused_add_div_mean_mul_pow_sqrt_3,@function
        .size           triton_poi_fused_add_div_mean_mul_pow_sqrt_3,(.L_x_1 - triton_poi_fused_add_div_mean_mul_pow_sqrt_3)
        .other          triton_poi_fused_add_div_mean_mul_pow_sqrt_3,@"STO_CUDA_ENTRY STV_DEFAULT"
triton_poi_fused_add_div_mean_mul_pow_sqrt_3:
.text.triton_poi_fused_add_div_mean_mul_pow_sqrt_3:
[----:B------:R-:W0:Y:S01]  /*0000*/  LDC R1, c[0x0][0x28] ;  /* 0x00000a00ff017b82 */ /* 0x000e220000000800 */
[----:B------:R-:W1:Y:S07]  /*0010*/  S2R R0, SR_TID.X ;  /* 0x0000000000007919 */ /* 0x000e6e0000002100 */
[----:B------:R-:W2:Y:S01]  /*0020*/  LDC.64 R14, c[0x0][0x220] ;  /* 0x00008800ff0e7b82 */ /* 0x000ea20000000a00 */
[----:B------:R-:W-:Y:S01]  /*0030*/  ULDC.64 UR4, c[0x0][0x208] ;  /* 0x0000820000047ab9 */ /* 0x000fe20000000a00 */
[----:B------:R-:W3:Y:S01]  /*0040*/  S2R R3, SR_CTAID.X ;  /* 0x0000000000037919 */ /* 0x000ee20000002500 */
[----:B------:R-:W-:-:S05]  /*0050*/  CS2R R6, SRZ ;  /* 0x0000000000067805 */ /* 0x000fca000001ff00 */
[----:B------:R-:W4:Y:S01]  /*0060*/  LDC.64 R22, c[0x0][0x228] ;  /* 0x00008a00ff167b82 */ /* 0x000f220000000a00 */
[----:B-1----:R-:W-:-:S04]  /*0070*/  SHF.L.U32 R0, R0, 0x1, RZ ;  /* 0x0000000100007819 */ /* 0x002fc800000006ff */
[----:B------:R-:W-:Y:S02]  /*0080*/  LOP3.LUT R0, R0, 0x3e, RZ, 0xc0, !PT ;  /* 0x0000003e00007812 */ /* 0x000fe400078ec0ff */
[----:B---3--:R-:W-:Y:S02]  /*0090*/  SHF.R.S32.HI R5, RZ, 0x19, R3 ;  /* 0x00000019ff057819 */ /* 0x008fe40000011403 */
[----:B------:R-:W-:Y:S02]  /*00a0*/  LEA R0, R3, R0, 0x6 ;  /* 0x0000000003007211 */ /* 0x000fe400078e30ff */
[----:B------:R-:W-:Y:S02]  /*00b0*/  SGXT R5, R5, 0x1 ;  /* 0x000000010505781a */ /* 0x000fe40000000200 */
[----:B------:R-:W-:Y:S02]  /*00c0*/  SHF.R.S32.HI R3, RZ, 0x1f, R0 ;  /* 0x0000001fff037819 */ /* 0x000fe40000011400 */
[----:B------:R-:W-:-:S02]  /*00d0*/  LEA.HI R5, R5, R0, RZ, 0x4 ;  /* 0x0000000005057211 */ /* 0x000fc400078f20ff */
[-C--:B------:R-:W-:Y:S02]  /*00e0*/  LEA.HI R20, R3, R0.reuse, RZ, 0x2 ;  /* 0x0000000003147211 */ /* 0x080fe400078f10ff */
[----:B------:R-:W-:Y:S02]  /*00f0*/  LOP3.LUT R5, R5, 0xfffffff0, RZ, 0xc0, !PT ;  /* 0xfffffff005057812 */ /* 0x000fe400078ec0ff */
[----:B------:R-:W-:Y:S02]  /*0100*/  LOP3.LUT R3, R20, 0xfffffffc, RZ, 0xc0, !PT ;  /* 0xfffffffc14037812 */ /* 0x000fe400078ec0ff */
[----:B------:R-:W-:Y:S02]  /*0110*/  ISETP.GE.AND P4, PT, R0, 0x40, PT ;  /* 0x000000400000780c */ /* 0x000fe40003f86270 */
[----:B------:R-:W-:Y:S02]  /*0120*/  IADD3 R9, R5, R0, -R3 ;  /* 0x0000000005097210 */ /* 0x000fe40007ffe803 */
[----:B------:R-:W-:-:S02]  /*0130*/  CS2R R2, SRZ ;  /* 0x0000000000027805 */ /* 0x000fc4000001ff00 */
[----:B------:R-:W-:Y:S02]  /*0140*/  CS2R R4, SRZ ;  /* 0x0000000000047805 */ /* 0x000fe4000001ff00 */
[----:B------:R-:W-:Y:S01]  /*0150*/  IADD3 R13, R9, 0x4, RZ ;  /* 0x00000004090d7810 */ /* 0x000fe20007ffe0ff */
[----:B--2---:R-:W-:Y:S01]  /*0160*/  IMAD.WIDE R10, R9, 0x4, R14 ;  /* 0x00000004090a7825 */ /* 0x004fe200078e020e */
[----:B------:R-:W-:-:S03]  /*0170*/  IADD3 R17, R9, 0x8, RZ ;  /* 0x0000000809117810 */ /* 0x000fc60007ffe0ff */
[--C-:B------:R-:W-:Y:S01]  /*0180*/  IMAD.WIDE R12, R13, 0x4, R14.reuse ;  /* 0x000000040d0c7825 */ /* 0x100fe200078e020e */
[----:B------:R-:W-:Y:S01]  /*0190*/  IADD3 R19, R9, 0xc, RZ ;  /* 0x0000000c09137810 */ /* 0x000fe20007ffe0ff */
[----:B------:R-:W2:Y:S04]  /*01a0*/  @!P4 LDG.E.EL.64 R4, desc[UR4][R10.64] ;  /* 0x000000040a04c981 */ /* 0x000ea8000c2e1b00 */
[----:B------:R1:W3:Y:S01]  /*01b0*/  @!P4 LDG.E.EL.64 R2, desc[UR4][R12.64] ;  /* 0x000000040c02c981 */ /* 0x0002e2000c2e1b00 */
[----:B------:R-:W-:Y:S01]  /*01c0*/  IMAD.WIDE R16, R17, 0x4, R14 ;  /* 0x0000000411107825 */ /* 0x000fe200078e020e */
[----:B------:R-:W-:-:S03]  /*01d0*/  CS2R R8, SRZ ;  /* 0x0000000000087805 */ /* 0x000fc6000001ff00 */
[----:B------:R-:W-:Y:S01]  /*01e0*/  IMAD.WIDE R18, R19, 0x4, R14 ;  /* 0x0000000413127825 */ /* 0x000fe200078e020e */
[----:B------:R-:W5:Y:S04]  /*01f0*/  @!P4 LDG.E.EL.64 R6, desc[UR4][R16.64] ;  /* 0x000000041006c981 */ /* 0x000f68000c2e1b00 */
[----:B------:R4:W5:Y:S01]  /*0200*/  @!P4 LDG.E.EL.64 R8, desc[UR4][R18.64] ;  /* 0x000000041208c981 */ /* 0x000962000c2e1b00 */
[----:B-1----:R-:W1:Y:S01]  /*0210*/  LDC.64 R12, c[0x0][0x218] ;  /* 0x00008600ff0c7b82 */ /* 0x002e620000000a00 */
[----:B------:R-:W-:-:S04]  /*0220*/  SHF.R.S32.HI R24, RZ, 0x2, R20 ;  /* 0x00000002ff187819 */ /* 0x000fc80000011414 */
[----:B------:R-:W-:-:S03]  /*0230*/  LEA.HI R25, R24, R24, RZ, 0x2 ;  /* 0x0000001818197211 */ /* 0x000fc600078f10ff */
[----:B------:R-:W1:Y:S01]  /*0240*/  LDC.64 R20, c[0x0][0x210] ;  /* 0x00008400ff147b82 */ /* 0x000e620000000a00 */
[----:B------:R-:W-:Y:S02]  /*0250*/  LOP3.LUT R25, R25, 0xfffffffc, RZ, 0xc0, !PT ;  /* 0xfffffffc19197812 */ /* 0x000fe400078ec0ff */
[----:B------:R-:W-:Y:S01]  /*0260*/  CS2R R10, SRZ ;  /* 0x00000000000a7805 */ /* 0x000fe2000001ff00 */
[----:B------:R-:W-:Y:S01]  /*0270*/  IMAD.WIDE R14, R0, 0x4, R14 ;  /* 0x00000004000e7825 */ /* 0x000fe200078e020e */
[----:B------:R-:W-:Y:S01]  /*0280*/  IADD3 R25, R24, -R25, RZ ;  /* 0x8000001918197210 */ /* 0x000fe20007ffe0ff */
[----:B------:R-:W-:-:S03]  /*0290*/  HFMA2.MMA R24, -RZ, RZ, 0, 0 ;  /* 0x00000000ff187435 */ /* 0x000fc600000001ff */
[----:B------:R1:W5:Y:S01]  /*02a0*/  @!P4 LDG.E.64 R10, desc[UR4][R14.64] ;  /* 0x000000040e0ac981 */ /* 0x000362000c1e1b00 */
[C---:B----4-:R-:W-:Y:S01]  /*02b0*/  IMAD.WIDE R18, R25.reuse, 0x4, R22 ;  /* 0x0000000419127825 */ /* 0x050fe200078e0216 */
[----:B------:R-:W-:Y:S01]  /*02c0*/  HFMA2.MMA R23, -RZ, RZ, 0, 0 ;  /* 0x00000000ff177435 */ /* 0x000fe200000001ff */
[----:B------:R-:W-:Y:S02]  /*02d0*/  MOV R26, RZ ;  /* 0x000000ff001a7202 */ /* 0x000fe40000000f00 */
[----:B01----:R-:W-:Y:S01]  /*02e0*/  IMAD.WIDE R16, R25, 0x4, R12 ;  /* 0x0000000419107825 */ /* 0x003fe200078e020c */
[----:B------:R-:W-:Y:S02]  /*02f0*/  MOV R25, RZ ;  /* 0x000000ff00197202 */ /* 0x000fe40000000f00 */
[----:B------:R-:W-:Y:S02]  /*0300*/  CS2R R12, SRZ ;  /* 0x00000000000c7805 */ /* 0x000fe4000001ff00 */
[----:B------:R-:W4:Y:S01]  /*0310*/  @!P4 LDG.E.EL R24, desc[UR4][R16.64] ;  /* 0x000000041018c981 */ /* 0x000f22000c2e1900 */
[----:B------:R-:W-:-:S03]  /*0320*/  IMAD.WIDE R14, R0, 0x4, R20 ;  /* 0x00000004000e7825 */ /* 0x000fc600078e0214 */
[----:B------:R-:W4:Y:S04]  /*0330*/  @!P4 LDG.E.EL R26, desc[UR4][R16.64] ;  /* 0x00000004101ac981 */ /* 0x000f28000c2e1900 */
[----:B------:R-:W4:Y:S04]  /*0340*/  @!P4 LDG.E.EL R23, desc[UR4][R18.64] ;  /* 0x000000041217c981 */ /* 0x000f28000c2e1900 */
[----:B------:R-:W4:Y:S04]  /*0350*/  @!P4 LDG.E.EL R25, desc[UR4][R18.64] ;  /* 0x000000041219c981 */ /* 0x000f28000c2e1900 */
[----:B------:R-:W4:Y:S01]  /*0360*/  @!P4 LDG.E.64 R12, desc[UR4][R14.64] ;  /* 0x000000040e0cc981 */ /* 0x000f22000c1e1b00 */
[----:B---3--:R-:W-:Y:S01]  /*0370*/  FMUL R21, R2, R2 ;  /* 0x0000000202157220 */ /* 0x008fe20000400000 */
[----:B------:R-:W-:-:S03]  /*0380*/  FMUL R2, R3, R3 ;  /* 0x0000000303027220 */ /* 0x000fc60000400000 */
[----:B--2---:R-:W-:Y:S01]  /*0390*/  FFMA R21, R4, R4, R21 ;  /* 0x0000000404157223 */ /* 0x004fe20000000015 */
[----:B------:R-:W-:Y:S01]  /*03a0*/  FFMA R2, R5, R5, R2 ;  /* 0x0000000505027223 */ /* 0x000fe20000000002 */
[----:B------:R-:W-:Y:S02]  /*03b0*/  HFMA2.MMA R4, -RZ, RZ, 1.625, 0 ;  /* 0x3e800000ff047435 */ /* 0x000fe400000001ff */
[----:B-----5:R-:W-:Y:S01]  /*03c0*/  FFMA R21, R6, R6, R21 ;  /* 0x0000000606157223 */ /* 0x020fe20000000015 */
[----:B------:R-:W-:-:S03]  /*03d0*/  FFMA R2, R7, R7, R2 ;  /* 0x0000000707027223 */ /* 0x000fc60000000002 */
[----:B------:R-:W-:Y:S01]  /*03e0*/  FFMA R21, R8, R8, R21 ;  /* 0x0000000808157223 */ /* 0x000fe20000000015 */
[----:B------:R-:W-:-:S03]  /*03f0*/  FFMA R2, R9, R9, R2 ;  /* 0x0000000909027223 */ /* 0x000fc60000000002 */
[-C--:B------:R-:W-:Y:S01]  /*0400*/  FFMA R21, R21, R4.reuse, 9.9999999747524270788e-07 ;  /* 0x358637bd15157423 */ /* 0x080fe20000000004 */
[----:B------:R-:W-:Y:S02]  /*0410*/  FFMA R4, R2, R4, 9.9999999747524270788e-07 ;  /* 0x358637bd02047423 */ /* 0x000fe40000000004 */
[----:B------:R-:W0:Y:S01]  /*0420*/  LDC.64 R2, c[0x0][0x230] ;  /* 0x00008c00ff027b82 */ /* 0x000e220000000a00 */
[----:B------:R-:W1:Y:S08]  /*0430*/  MUFU.SQRT R5, R21 ;  /* 0x0000001500057308 */ /* 0x000e700000002000 */
[----:B------:R-:W2:Y:S01]  /*0440*/  MUFU.SQRT R6, R4 ;  /* 0x0000000400067308 */ /* 0x000ea20000002000 */
[----:B-1----:R-:W-:-:S02]  /*0450*/  FSETP.GT.AND P0, PT, R5, 8.50705917302346158658e+37, PT ;  /* 0x7e8000000500780b */ /* 0x002fc40003f04000 */
[----:B------:R-:W-:Y:S02]  /*0460*/  FSETP.GEU.AND P2, PT, R5, 1.175494350822287508e-38, PT ;  /* 0x008000000500780b */ /* 0x000fe40003f4e000 */
[C---:B--2---:R-:W-:Y:S02]  /*0470*/  FSETP.GT.AND P1, PT, R6.reuse, 8.50705917302346158658e+37, PT ;  /* 0x7e8000000600780b */ /* 0x044fe40003f24000 */
[----:B------:R-:W-:-:S07]  /*0480*/  FSETP.GEU.AND P3, PT, R6, 1.175494350822287508e-38, PT ;  /* 0x008000000600780b */ /* 0x000fce0003f6e000 */
[----:B------:R-:W-:-:S04]  /*0490*/  @P0 FMUL R5, R5, 0.25 ;  /* 0x3e80000005050820 */ /* 0x000fc80000400000 */
[----:B------:R-:W-:Y:S01]  /*04a0*/  @!P2 FMUL R5, R5, 16777216 ;  /* 0x4b8000000505a820 */ /* 0x000fe20000400000 */
[----:B------:R-:W-:-:S04]  /*04b0*/  @P1 FMUL R6, R6, 0.25 ;  /* 0x3e80000006061820 */ /* 0x000fc80000400000 */
[----:B------:R-:W-:Y:S01]  /*04c0*/  @!P3 FMUL R6, R6, 16777216 ;  /* 0x4b8000000606b820 */ /* 0x000fe20000400000 */
[----:B------:R-:W1:Y:S01]  /*04d0*/  MUFU.RCP R5, R5 ;  /* 0x0000000500057308 */ /* 0x000e620000001000 */
[----:B------:R-:W-:-:S07]  /*04e0*/  @P0 FMUL R10, R10, 0.25 ;  /* 0x3e8000000a0a0820 */ /* 0x000fce0000400000 */
[----:B------:R-:W2:Y:S01]  /*04f0*/  MUFU.RCP R6, R6 ;  /* 0x0000000600067308 */ /* 0x000ea20000001000 */
[----:B------:R-:W-:Y:S01]  /*0500*/  @P1 FMUL R11, R11, 0.25 ;  /* 0x3e8000000b0b1820 */ /* 0x000fe20000400000 */
[----:B------:R-:W-:-:S03]  /*0510*/  @!P2 FMUL R10, R10, 16777216 ;  /* 0x4b8000000a0aa820 */ /* 0x000fc60000400000 */
[----:B------:R-:W-:Y:S01]  /*0520*/  @!P3 FMUL R11, R11, 16777216 ;  /* 0x4b8000000b0bb820 */ /* 0x000fe20000400000 */
[----:B-1----:R-:W-:-:S04]  /*0530*/  FMUL R10, R5, R10 ;  /* 0x0000000a050a7220 */ /* 0x002fc80000400000 */
[----:B----4-:R-:W-:Y:S01]  /*0540*/  FFMA R23, R10, R24, R23 ;  /* 0x000000180a177223 */ /* 0x010fe20000000017 */
[----:B--2---:R-:W-:-:S04]  /*0550*/  FMUL R4, R6, R11 ;  /* 0x0000000b06047220 */ /* 0x004fc80000400000 */
[----:B------:R-:W-:Y:S01]  /*0560*/  FFMA R4, R4, R26, R25 ;  /* 0x0000001a04047223 */ /* 0x000fe20000000019 */
[----:B0-----:R-:W-:-:S04]  /*0570*/  IMAD.WIDE R2, R0, 0x4, R2 ;  /* 0x0000000400027825 */ /* 0x001fc800078e0202 */
[----:B------:R-:W-:Y:S01]  /*0580*/  FADD R12, R23, R12 ;  /* 0x0000000c170c7221 */ /* 0x000fe20000000000 */
[----:B------:R-:W-:Y:S01]  /*0590*/  FADD R13, R4, R13 ;  /* 0x0000000d040d7221 */ /* 0x000fe20000000000 */
[----:B------:R-:W-:Y:S06]  /*05a0*/  @P4 EXIT ;  /* 0x000000000000494d */ /* 0x000fec0003800000 */
[----:B------:R-:W-:Y:S01]  /*05b0*/  STG.E.64 desc[UR4][R2.64], R12 ;  /* 0x0000000c02007986 */ /* 0x000fe2000c101b04 */
[----:B------:R-:W-:Y:S05]  /*05c0*/  EXIT ;  /* 0x000000000000794d */ /* 0x000fea0003800000 */
.L_x_0:
[----:B------:R-:W-:-:S00]  /*05d0*/  BRA `(.L_x_0) ;  /* 0xfffffffc00fc7947 */ /* 0x000fc0000383ffff */
[----:B------:R-:W-:-:S00]  /*05e0*/  NOP ;  /* 0x0000000000007918 */ /* 0x000fc00000000000 */
        /* <DEDUP_REMOVED lines=9> */
.L_x_1:


//--------------------- .nv.global.init           --------------------------
	.section	.nv.global.init,"aw",@progbits
.nv.global.init:
	.type		_$_str,@object
	.size		_$_str,(_$_str_$_2 - _$_str)
_$_str:
        /*0000*/ 	.byte	0x5f, 0x5f, 0x43, 0x55, 0x44, 0x41, 0x5f, 0x46, 0x54, 0x5a, 0x00
	.type		_$_str_$_2,@object
	.size		_$_str_$_2,(.L_1 - _$_str_$_2)
_$_str_$_2:
        /*000b*/ 	.byte	0x5f, 0x5f, 0x43, 0x55, 0x44, 0x41, 0x5f, 0x50, 0x52, 0x45, 0x43, 0x5f, 0x53, 0x51, 0x52, 0x54
        /*001b*/ 	.byte	0x00
.L_1:


//--------------------- .nv.constant0.triton_poi_fused_add_div_mean_mul_pow_sqrt_3 --------------------------
	.section	.nv.constant0.triton_poi_fused_add_div_mean_mul_pow_sqrt_3,"a",@progbits
	.sectionflags	@""
	.align	4
.nv.constant0.triton_poi_fused_add_div_mean_mul_pow_sqrt_3:
	.zero		572
